//
// Generated by NVIDIA NVVM Compiler
//
// Compiler Build ID: CL-36424714
// Cuda compilation tools, release 13.0, V13.0.88
// Based on NVVM 20.0.0
//

.version 9.0
.target sm_100
.address_size 64

	// .globl	_Z7matmultiPdS_S_

.visible .entry _Z7matmultiPdS_S_(
	.param .u32 _Z7matmultiPdS_S__param_0,
	.param .u64 .ptr .align 1 _Z7matmultiPdS_S__param_1,
	.param .u64 .ptr .align 1 _Z7matmultiPdS_S__param_2,
	.param .u64 .ptr .align 1 _Z7matmultiPdS_S__param_3
)
{
	.reg .pred 	%p<10>;
	.reg .b32 	%r<84>;
	.reg .b64 	%rd<72>;
	.reg .b64 	%fd<67>;

	ld.param.u32 	%r42, [_Z7matmultiPdS_S__param_0];
	ld.param.u64 	%rd8, [_Z7matmultiPdS_S__param_1];
	ld.param.u64 	%rd9, [_Z7matmultiPdS_S__param_2];
	cvta.to.global.u64 	%rd1, %rd9;
	cvta.to.global.u64 	%rd2, %rd8;
	mov.u32 	%r43, %ctaid.x;
	mov.u32 	%r44, %ntid.x;
	mov.u32 	%r45, %tid.x;
	mad.lo.s32 	%r1, %r43, %r44, %r45;
	mov.u32 	%r46, %ctaid.y;
	mov.u32 	%r47, %ntid.y;
	mul.lo.s32 	%r2, %r46, %r47;
	mov.u32 	%r3, %tid.y;
	add.s32 	%r48, %r2, %r3;
	max.s32 	%r49, %r1, %r48;
	setp.ge.s32 	%p1, %r49, %r42;
	@%p1 bra 	$L__BB0_13;
	and.b32  	%r5, %r42, 7;
	setp.lt.u32 	%p2, %r42, 8;
	mov.f64 	%fd66, 0d0000000000000000;
	mov.b32 	%r82, 0;
	@%p2 bra 	$L__BB0_4;
	and.b32  	%r51, %r42, 2147483640;
	neg.s32 	%r80, %r51;
	add.s32 	%r52, %r3, %r42;
	add.s32 	%r79, %r52, %r2;
	shl.b32 	%r53, %r42, 1;
	add.s32 	%r78, %r48, %r53;
	mad.lo.s32 	%r77, %r42, 3, %r48;
	shl.b32 	%r54, %r42, 2;
	add.s32 	%r76, %r48, %r54;
	mad.lo.s32 	%r75, %r42, 5, %r48;
	mad.lo.s32 	%r74, %r42, 6, %r48;
	mad.lo.s32 	%r73, %r42, 7, %r48;
	mul.wide.s32 	%rd10, %r42, 24;
	add.s64 	%rd3, %rd2, %rd10;
	mul.wide.s32 	%rd11, %r42, 32;
	add.s64 	%rd4, %rd2, %rd11;
	mul.wide.s32 	%rd12, %r42, 40;
	add.s64 	%rd5, %rd2, %rd12;
	mul.wide.s32 	%rd13, %r42, 48;
	add.s64 	%rd6, %rd2, %rd13;
	mov.f64 	%fd66, 0d0000000000000000;
	mul.wide.s32 	%rd15, %r42, 8;
	mov.u32 	%r71, %r1;
	mov.u32 	%r72, %r48;
$L__BB0_3:
	.pragma "nounroll";
	and.b32  	%r82, %r42, 2147483640;
	mul.wide.s32 	%rd14, %r71, 8;
	add.s64 	%rd16, %rd2, %rd14;
	add.s64 	%rd17, %rd16, %rd15;
	mul.wide.s32 	%rd18, %r42, 16;
	add.s64 	%rd19, %rd16, %rd18;
	add.s64 	%rd20, %rd3, %rd14;
	add.s64 	%rd21, %rd4, %rd14;
	add.s64 	%rd22, %rd5, %rd14;
	add.s64 	%rd23, %rd6, %rd14;
	mul.wide.s32 	%rd24, %r42, 56;
	add.s64 	%rd25, %rd16, %rd24;
	ld.global.f64 	%fd16, [%rd16];
	mul.wide.u32 	%rd26, %r72, 8;
	add.s64 	%rd27, %rd1, %rd26;
	ld.global.f64 	%fd17, [%rd27];
	fma.rn.f64 	%fd18, %fd16, %fd17, %fd66;
	ld.global.f64 	%fd19, [%rd17];
	mul.wide.u32 	%rd28, %r79, 8;
	add.s64 	%rd29, %rd1, %rd28;
	ld.global.f64 	%fd20, [%rd29];
	fma.rn.f64 	%fd21, %fd19, %fd20, %fd18;
	ld.global.f64 	%fd22, [%rd19];
	mul.wide.u32 	%rd30, %r78, 8;
	add.s64 	%rd31, %rd1, %rd30;
	ld.global.f64 	%fd23, [%rd31];
	fma.rn.f64 	%fd24, %fd22, %fd23, %fd21;
	ld.global.f64 	%fd25, [%rd20];
	mul.wide.u32 	%rd32, %r77, 8;
	add.s64 	%rd33, %rd1, %rd32;
	ld.global.f64 	%fd26, [%rd33];
	fma.rn.f64 	%fd27, %fd25, %fd26, %fd24;
	ld.global.f64 	%fd28, [%rd21];
	mul.wide.u32 	%rd34, %r76, 8;
	add.s64 	%rd35, %rd1, %rd34;
	ld.global.f64 	%fd29, [%rd35];
	fma.rn.f64 	%fd30, %fd28, %fd29, %fd27;
	ld.global.f64 	%fd31, [%rd22];
	mul.wide.u32 	%rd36, %r75, 8;
	add.s64 	%rd37, %rd1, %rd36;
	ld.global.f64 	%fd32, [%rd37];
	fma.rn.f64 	%fd33, %fd31, %fd32, %fd30;
	ld.global.f64 	%fd34, [%rd23];
	mul.wide.u32 	%rd38, %r74, 8;
	add.s64 	%rd39, %rd1, %rd38;
	ld.global.f64 	%fd35, [%rd39];
	fma.rn.f64 	%fd36, %fd34, %fd35, %fd33;
	ld.global.f64 	%fd37, [%rd25];
	mul.wide.u32 	%rd40, %r73, 8;
	add.s64 	%rd41, %rd1, %rd40;
	ld.global.f64 	%fd38, [%rd41];
	fma.rn.f64 	%fd66, %fd37, %fd38, %fd36;
	add.s32 	%r80, %r80, 8;
	shl.b32 	%r55, %r42, 3;
	add.s32 	%r79, %r79, %r55;
	add.s32 	%r78, %r78, %r55;
	add.s32 	%r77, %r77, %r55;
	add.s32 	%r76, %r76, %r55;
	add.s32 	%r75, %r75, %r55;
	add.s32 	%r74, %r74, %r55;
	add.s32 	%r73, %r73, %r55;
	add.s32 	%r72, %r72, %r55;
	add.s32 	%r71, %r71, %r55;
	setp.ne.s32 	%p3, %r80, 0;
	@%p3 bra 	$L__BB0_3;
$L__BB0_4:
	setp.eq.s32 	%p4, %r5, 0;
	@%p4 bra 	$L__BB0_12;
	and.b32  	%r36, %r42, 3;
	setp.lt.u32 	%p5, %r5, 4;
	@%p5 bra 	$L__BB0_7;
	mul.lo.s32 	%r56, %r82, %r42;
	add.s32 	%r57, %r56, %r1;
	mul.wide.s32 	%rd42, %r57, 8;
	add.s64 	%rd43, %rd2, %rd42;
	ld.global.f64 	%fd40, [%rd43];
	add.s32 	%r58, %r56, %r48;
	mul.wide.u32 	%rd44, %r58, 8;
	add.s64 	%rd45, %rd1, %rd44;
	ld.global.f64 	%fd41, [%rd45];
	fma.rn.f64 	%fd42, %fd40, %fd41, %fd66;
	mul.wide.s32 	%rd46, %r42, 8;
	add.s64 	%rd47, %rd43, %rd46;
	ld.global.f64 	%fd43, [%rd47];
	add.s32 	%r59, %r58, %r42;
	mul.wide.u32 	%rd48, %r59, 8;
	add.s64 	%rd49, %rd1, %rd48;
	ld.global.f64 	%fd44, [%rd49];
	fma.rn.f64 	%fd45, %fd43, %fd44, %fd42;
	add.s64 	%rd50, %rd47, %rd46;
	ld.global.f64 	%fd46, [%rd50];
	add.s32 	%r60, %r59, %r42;
	mul.wide.u32 	%rd51, %r60, 8;
	add.s64 	%rd52, %rd1, %rd51;
	ld.global.f64 	%fd47, [%rd52];
	fma.rn.f64 	%fd48, %fd46, %fd47, %fd45;
	add.s64 	%rd53, %rd50, %rd46;
	ld.global.f64 	%fd49, [%rd53];
	add.s32 	%r61, %r60, %r42;
	mul.wide.u32 	%rd54, %r61, 8;
	add.s64 	%rd55, %rd1, %rd54;
	ld.global.f64 	%fd50, [%rd55];
	fma.rn.f64 	%fd66, %fd49, %fd50, %fd48;
	add.s32 	%r82, %r82, 4;
$L__BB0_7:
	setp.eq.s32 	%p6, %r36, 0;
	@%p6 bra 	$L__BB0_12;
	setp.eq.s32 	%p7, %r36, 1;
	@%p7 bra 	$L__BB0_10;
	mul.lo.s32 	%r62, %r82, %r42;
	add.s32 	%r63, %r62, %r1;
	mul.wide.s32 	%rd56, %r63, 8;
	add.s64 	%rd57, %rd2, %rd56;
	ld.global.f64 	%fd52, [%rd57];
	add.s32 	%r64, %r62, %r48;
	mul.wide.u32 	%rd58, %r64, 8;
	add.s64 	%rd59, %rd1, %rd58;
	ld.global.f64 	%fd53, [%rd59];
	fma.rn.f64 	%fd54, %fd52, %fd53, %fd66;
	mul.wide.s32 	%rd60, %r42, 8;
	add.s64 	%rd61, %rd57, %rd60;
	ld.global.f64 	%fd55, [%rd61];
	add.s32 	%r65, %r64, %r42;
	mul.wide.u32 	%rd62, %r65, 8;
	add.s64 	%rd63, %rd1, %rd62;
	ld.global.f64 	%fd56, [%rd63];
	fma.rn.f64 	%fd66, %fd55, %fd56, %fd54;
	add.s32 	%r82, %r82, 2;
$L__BB0_10:
	and.b32  	%r66, %r42, 1;
	setp.eq.b32 	%p8, %r66, 1;
	not.pred 	%p9, %p8;
	@%p9 bra 	$L__BB0_12;
	mul.lo.s32 	%r67, %r82, %r42;
	add.s32 	%r68, %r67, %r1;
	mul.wide.s32 	%rd64, %r68, 8;
	add.s64 	%rd65, %rd2, %rd64;
	ld.global.f64 	%fd57, [%rd65];
	add.s32 	%r69, %r67, %r48;
	mul.wide.u32 	%rd66, %r69, 8;
	add.s64 	%rd67, %rd1, %rd66;
	ld.global.f64 	%fd58, [%rd67];
	fma.rn.f64 	%fd66, %fd57, %fd58, %fd66;
$L__BB0_12:
	ld.param.u64 	%rd71, [_Z7matmultiPdS_S__param_3];
	mad.lo.s32 	%r70, %r48, %r42, %r1;
	cvta.to.global.u64 	%rd68, %rd71;
	mul.wide.s32 	%rd69, %r70, 8;
	add.s64 	%rd70, %rd68, %rd69;
	st.global.f64 	[%rd70], %fd66;
$L__BB0_13:
	ret;

}


// ===== COMPILED SASS (sm_100) =====

	.target	sm_100

	.elftype	@"ET_EXEC"


//--------------------- .note.nv.tkinfo           --------------------------
	.section	.note.nv.tkinfo,"",@"SHT_NOTE"
	.sectionflags	@"SHF_NOTE_NV_TKINFO"
	.tkinfo
        /*0018*/ 	.word	0x00000002
        /*0030*/ 	.string	""
        /*0030*/ 	.string	"ptxas"
        /*0030*/ 	.string	"Cuda compilation tools, release 13.0, V13.0.88"
        /*0030*/ 	.string	"Build cuda_13.0.r13.0/compiler.36424714_0"
        /*0030*/ 	.string	"-arch sm_100 -m 64 "



//--------------------- .note.nv.cuinfo           --------------------------
	.section	.note.nv.cuinfo,"",@"SHT_NOTE"
	.sectionflags	@"SHF_NOTE_NV_CUINFO"
        /*0018*/ 	.short	0x0002
        /*001a*/ 	.short	0x0064
        /*001c*/ 	.short	0x0082
	.zero		2


//--------------------- .nv.info                  --------------------------
	.section	.nv.info,"",@"SHT_CUDA_INFO"
	.align	4


	//----- nvinfo : EIATTR_REGCOUNT
	.align		4
        /*0000*/ 	.byte	0x04, 0x2f
        /*0002*/ 	.short	(.L_1 - .L_0)
	.align		4
.L_0:
        /*0004*/ 	.word	index@(_Z7matmultiPdS_S_)
        /*0008*/ 	.word	0x00000020


	//----- nvinfo : EIATTR_FRAME_SIZE
	.align		4
.L_1:
        /*000c*/ 	.byte	0x04, 0x11
        /*000e*/ 	.short	(.L_3 - .L_2)
	.align		4
.L_2:
        /*0010*/ 	.word	index@(_Z7matmultiPdS_S_)
        /*0014*/ 	.word	0x00000000


	//----- nvinfo : EIATTR_MIN_STACK_SIZE
	.align		4
.L_3:
        /*0018*/ 	.byte	0x04, 0x12
        /*001a*/ 	.short	(.L_5 - .L_4)
	.align		4
.L_4:
        /*001c*/ 	.word	index@(_Z7matmultiPdS_S_)
        /*0020*/ 	.word	0x00000000
.L_5:


//--------------------- .nv.compat                --------------------------
	.section	.nv.compat,"",@"SHT_CUDA_COMPAT_INFO"
	.align	4
        /*0000*/ 	.byte	0x02, 0x09, 0x00, 0x00, 0x02, 0x02, 0x01, 0x00, 0x02, 0x05, 0x05, 0x00, 0x03, 0x07, 0x01, 0x01
        /*0010*/ 	.byte	0x02, 0x03, 0x00, 0x00, 0x02, 0x06, 0x01, 0x00, 0x04, 0x0b, 0x08, 0x00, 0x01, 0x00, 0x00, 0x00
        /*0020*/ 	.byte	0x00, 0x00, 0x00, 0x00


//--------------------- .nv.info._Z7matmultiPdS_S_ --------------------------
	.section	.nv.info._Z7matmultiPdS_S_,"",@"SHT_CUDA_INFO"
	.sectionflags	@""
	.align	4


	//----- nvinfo : EIATTR_CUDA_API_VERSION
	.align		4
        /*0000*/ 	.byte	0x04, 0x37
        /*0002*/ 	.short	(.L_7 - .L_6)
.L_6:
        /*0004*/ 	.word	0x00000082


	//----- nvinfo : EIATTR_KPARAM_INFO
	.align		4
.L_7:
        /*0008*/ 	.byte	0x04, 0x17
        /*000a*/ 	.short	(.L_9 - .L_8)
.L_8:
        /*000c*/ 	.word	0x00000000
        /*0010*/ 	.short	0x0003
        /*0012*/ 	.short	0x0018
        /*0014*/ 	.byte	0x00, 0xf5, 0x21, 0x00


	//----- nvinfo : EIATTR_KPARAM_INFO
	.align		4
.L_9:
        /*0018*/ 	.byte	0x04, 0x17
        /*001a*/ 	.short	(.L_11 - .L_10)
.L_10:
        /*001c*/ 	.word	0x00000000
        /*0020*/ 	.short	0x0002
        /*0022*/ 	.short	0x0010
        /*0024*/ 	.byte	0x00, 0xf5, 0x21, 0x00


	//----- nvinfo : EIATTR_KPARAM_INFO
	.align		4
.L_11:
        /*0028*/ 	.byte	0x04, 0x17
        /*002a*/ 	.short	(.L_13 - .L_12)
.L_12:
        /*002c*/ 	.word	0x00000000
        /*0030*/ 	.short	0x0001
        /*0032*/ 	.short	0x0008
        /*0034*/ 	.byte	0x00, 0xf5, 0x21, 0x00


	//----- nvinfo : EIATTR_KPARAM_INFO
	.align		4
.L_13:
        /*0038*/ 	.byte	0x04, 0x17
        /*003a*/ 	.short	(.L_15 - .L_14)
.L_14:
        /*003c*/ 	.word	0x00000000
        /*0040*/ 	.short	0x0000
        /*0042*/ 	.short	0x0000
        /*0044*/ 	.byte	0x00, 0xf0, 0x11, 0x00


	//----- nvinfo : EIATTR_SPARSE_MMA_MASK
	.align		4
.L_15:
        /*0048*/ 	.byte	0x03, 0x50
        /*004a*/ 	.short	0x0000


	//----- nvinfo : EIATTR_MAXREG_COUNT
	.align		4
        /*004c*/ 	.byte	0x03, 0x1b
        /*004e*/ 	.short	0x00ff


	//----- nvinfo : EIATTR_MERCURY_ISA_VERSION
	.align		4
        /*0050*/ 	.byte	0x03, 0x5f
        /*0052*/ 	.short	0x0101


	//----- nvinfo : EIATTR_VRC_CTA_INIT_COUNT
	.align		4
        /*0054*/ 	.byte	0x02, 0x4a
	.zero		1
	.zero		1


	//----- nvinfo : EIATTR_EXIT_INSTR_OFFSETS
	.align		4
        /*0058*/ 	.byte	0x04, 0x1c
        /*005a*/ 	.short	(.L_17 - .L_16)


	//   ....[0]....
.L_16:
        /*005c*/ 	.word	0x000000d0


	//   ....[1]....
        /*0060*/ 	.word	0x00000c50


	//----- nvinfo : EIATTR_CBANK_PARAM_SIZE
	.align		4
.L_17:
        /*0064*/ 	.byte	0x03, 0x19
        /*0066*/ 	.short	0x0020


	//----- nvinfo : EIATTR_PARAM_CBANK
	.align		4
        /*0068*/ 	.byte	0x04, 0x0a
        /*006a*/ 	.short	(.L_19 - .L_18)
	.align		4
.L_18:
        /*006c*/ 	.word	index@(.nv.constant0._Z7matmultiPdS_S_)
        /*0070*/ 	.short	0x0380
        /*0072*/ 	.short	0x0020


	//----- nvinfo : EIATTR_SW_WAR
	.align		4
.L_19:
        /*0074*/ 	.byte	0x04, 0x36
        /*0076*/ 	.short	(.L_21 - .L_20)
.L_20:
        /*0078*/ 	.word	0x00000008
.L_21:


//--------------------- .nv.callgraph             --------------------------
	.section	.nv.callgraph,"",@"SHT_CUDA_CALLGRAPH"
	.align	4
	.sectionentsize	8
	.align		4
        /*0000*/ 	.word	0x00000000
	.align		4
        /*0004*/ 	.word	0xffffffff
	.align		4
        /*0008*/ 	.word	0x00000000
	.align		4
        /*000c*/ 	.word	0xfffffffe
	.align		4
        /*0010*/ 	.word	0x00000000
	.align		4
        /*0014*/ 	.word	0xfffffffd
	.align		4
        /*0018*/ 	.word	0x00000000
	.align		4
        /*001c*/ 	.word	0xfffffffc


//--------------------- .text._Z7matmultiPdS_S_   --------------------------
	.section	.text._Z7matmultiPdS_S_,"ax",@progbits
	.align	128
        .global         _Z7matmultiPdS_S_
        .type           _Z7matmultiPdS_S_,@function
        .size           _Z7matmultiPdS_S_,(.L_x_5 - _Z7matmultiPdS_S_)
        .other          _Z7matmultiPdS_S_,@"STO_CUDA_ENTRY STV_DEFAULT"
_Z7matmultiPdS_S_:
.text._Z7matmultiPdS_S_:
[----:B------:R-:W-:Y:S01]  /*0000*/  LDC R1, c[0x0][0x37c] ;  /* 0x0000df00ff017b82 */ /* 0x000fe20000000800 */
[----:B------:R-:W0:Y:S07]  /*0010*/  S2R R3, SR_TID.X ;  /* 0x0000000000037919 */ /* 0x000e2e0000002100 */
[----:B------:R-:W1:Y:S01]  /*0020*/  S2UR UR5, SR_CTAID.Y ;  /* 0x00000000000579c3 */ /* 0x000e620000002600 */
[----:B------:R-:W2:Y:S01]  /*0030*/  LDCU UR12, c[0x0][0x380] ;  /* 0x00007000ff0c77ac */ /* 0x000ea20008000800 */
[----:B------:R-:W3:Y:S06]  /*0040*/  S2R R25, SR_TID.Y ;  /* 0x0000000000197919 */ /* 0x000eec0000002200 */
[----:B------:R-:W0:Y:S08]  /*0050*/  S2UR UR6, SR_CTAID.X ;  /* 0x00000000000679c3 */ /* 0x000e300000002500 */
[----:B------:R-:W0:Y:S01]  /*0060*/  LDC R0, c[0x0][0x360] ;  /* 0x0000d800ff007b82 */ /* 0x000e220000000800 */
[----:B------:R-:W1:Y:S02]  /*0070*/  LDCU UR4, c[0x0][0x364] ;  /* 0x00006c80ff0477ac */ /* 0x000e640008000800 */
[----:B-1----:R-:W-:Y:S01]  /*0080*/  UIMAD UR5, UR5, UR4, URZ ;  /* 0x00000004050572a4 */ /* 0x002fe2000f8e02ff */
[----:B0-----:R-:W-:-:S05]  /*0090*/  IMAD R0, R0, UR6, R3 ;  /* 0x0000000600007c24 */ /* 0x001fca000f8e0203 */
[----:B---3--:R-:W-:-:S04]  /*00a0*/  IADD3 R3, PT, PT, R25, UR5, RZ ;  /* 0x0000000519037c10 */ /* 0x008fc8000fffe0ff */
[----:B------:R-:W-:-:S04]  /*00b0*/  VIMNMX R2, PT, PT, R0, R3, !PT ;  /* 0x0000000300027248 */ /* 0x000fc80007fe0100 */
[----:B--2---:R-:W-:-:S13]  /*00c0*/  ISETP.GE.AND P0, PT, R2, UR12, PT ;  /* 0x0000000c02007c0c */ /* 0x004fda000bf06270 */
[----:B------:R-:W-:Y:S05]  /*00d0*/  @P0 EXIT ;  /* 0x000000000000094d */ /* 0x000fea0003800000 */
[----:B------:R-:W-:Y:S01]  /*00e0*/  UISETP.GE.U32.AND UP0, UPT, UR12, 0x8, UPT ;  /* 0x000000080c00788c */ /* 0x000fe2000bf06070 */
[----:B------:R-:W-:Y:S01]  /*00f0*/  CS2R R20, SRZ ;  /* 0x0000000000147805 */ /* 0x000fe2000001ff00 */
[----:B------:R-:W0:Y:S01]  /*0100*/  LDCU.64 UR10, c[0x0][0x358] ;  /* 0x00006b00ff0a77ac */ /* 0x000e220008000a00 */
[----:B------:R-:W-:-:S06]  /*0110*/  UMOV UR4, URZ ;  /* 0x000000ff00047c82 */ /* 0x000fcc0008000000 */
[----:B------:R-:W-:Y:S05]  /*0120*/  BRA.U !UP0, `(.L_x_0) ;  /* 0x0000000508747547 */ /* 0x000fea000b800000 */
[----:B------:R-:W1:Y:S01]  /*0130*/  LDCU.64 UR14, c[0x0][0x388] ;  /* 0x00007100ff0e77ac */ /* 0x000e620008000a00 */
[----:B------:R-:W-:Y:S01]  /*0140*/  MOV R2, UR5 ;  /* 0x0000000500027c02 */ /* 0x000fe20008000f00 */
[----:B------:R-:W-:Y:S01]  /*0150*/  IMAD.U32 R10, RZ, RZ, UR12 ;  /* 0x0000000cff0a7e24 */ /* 0x000fe2000f8e00ff */
[----:B------:R-:W-:Y:S01]  /*0160*/  MOV R4, UR12 ;  /* 0x0000000c00047c02 */ /* 0x000fe20008000f00 */
[----:B------:R-:W-:Y:S02]  /*0170*/  ULOP3.LUT UR4, UR12, 0x7ffffff8, URZ, 0xc0, !UPT ;  /* 0x7ffffff80c047892 */ /* 0x000fe4000f8ec0ff */
[----:B------:R-:W-:Y:S02]  /*0180*/  IADD3 R25, PT, PT, R2, UR12, R25 ;  /* 0x0000000c02197c10 */ /* 0x000fe4000fffe019 */
[----:B------:R-:W-:Y:S02]  /*0190*/  CS2R R20, SRZ ;  /* 0x0000000000147805 */ /* 0x000fe4000001ff00 */
[----:B------:R-:W-:Y:S01]  /*01a0*/  MOV R2, UR12 ;  /* 0x0000000c00027c02 */ /* 0x000fe20008000f00 */
[--C-:B------:R-:W-:Y:S01]  /*01b0*/  IMAD R4, R4, 0x2, R3.reuse ;  /* 0x0000000204047824 */ /* 0x100fe200078e0203 */
[----:B------:R-:W-:Y:S01]  /*01c0*/  MOV R12, UR12 ;  /* 0x0000000c000c7c02 */ /* 0x000fe20008000f00 */
[----:B------:R-:W-:Y:S01]  /*01d0*/  UIADD3 UR4, UPT, UPT, -UR4, URZ, URZ ;  /* 0x000000ff04047290 */ /* 0x000fe2000fffe1ff */
[----:B------:R-:W-:Y:S01]  /*01e0*/  MOV R14, UR12 ;  /* 0x0000000c000e7c02 */ /* 0x000fe20008000f00 */
[--C-:B------:R-:W-:Y:S01]  /*01f0*/  IMAD R7, R2, 0x3, R3.reuse ;  /* 0x0000000302077824 */ /* 0x100fe200078e0203 */
[----:B------:R-:W-:Y:S01]  /*0200*/  MOV R8, UR12 ;  /* 0x0000000c00087c02 */ /* 0x000fe20008000f00 */
[--C-:B------:R-:W-:Y:S01]  /*0210*/  IMAD R2, R10, 0x5, R3.reuse ;  /* 0x000000050a027824 */ /* 0x100fe200078e0203 */
[----:B------:R-:W-:Y:S01]  /*0220*/  MOV R5, R0 ;  /* 0x0000000000057202 */ /* 0x000fe20000000f00 */
[--C-:B------:R-:W-:Y:S01]  /*0230*/  IMAD R27, R12, 0x6, R3.reuse ;  /* 0x000000060c1b7824 */ /* 0x100fe200078e0203 */
[-C--:B------:R-:W-:Y:S01]  /*0240*/  MOV R6, R3.reuse ;  /* 0x0000000300067202 */ /* 0x080fe20000000f00 */
[----:B------:R-:W-:Y:S01]  /*0250*/  IMAD R29, R14, 0x7, R3 ;  /* 0x000000070e1d7824 */ /* 0x000fe200078e0203 */
[----:B------:R-:W-:Y:S01]  /*0260*/  LEA R23, R8, R3, 0x2 ;  /* 0x0000000308177211 */ /* 0x000fe200078e10ff */
[----:B-1----:R-:W-:-:S02]  /*0270*/  UIMAD.WIDE UR6, UR12, 0x28, UR14 ;  /* 0x000000280c0678a5 */ /* 0x002fc4000f8e020e */
[----:B------:R-:W-:-:S12]  /*0280*/  UIMAD.WIDE UR8, UR12, 0x30, UR14 ;  /* 0x000000300c0878a5 */ /* 0x000fd8000f8e020e */
.L_x_1:
[----:B------:R-:W1:Y:S01]  /*0290*/  LDC.64 R10, c[0x0][0x390] ;  /* 0x0000e400ff0a7b82 */ /* 0x000e620000000a00 */
[----:B------:R-:W-:-:S05]  /*02a0*/  HFMA2 R18, -RZ, RZ, 0, 4.76837158203125e-07 ;  /* 0x00000008ff127431 */ /* 0x000fca00000001ff */
[----:B------:R-:W-:-:S05]  /*02b0*/  IMAD.WIDE R18, R5, R18, UR14 ;  /* 0x0000000e05127e25 */ /* 0x000fca000f8e0212 */
[----:B0-----:R-:W2:Y:S01]  /*02c0*/  LDG.E.64 R16, desc[UR10][R18.64] ;  /* 0x0000000a12107981 */ /* 0x001ea2000c1e1b00 */
[----:B-1----:R-:W-:-:S06]  /*02d0*/  IMAD.WIDE.U32 R14, R6, 0x8, R10 ;  /* 0x00000008060e7825 */ /* 0x002fcc00078e000a */
[----:B------:R-:W2:Y:S01]  /*02e0*/  LDG.E.64 R14, desc[UR10][R14.64] ;  /* 0x0000000a0e0e7981 */ /* 0x000ea2000c1e1b00 */
[----:B------:R-:W-:Y:S01]  /*02f0*/  MOV R13, UR12 ;  /* 0x0000000c000d7c02 */ /* 0x000fe20008000f00 */
[----:B------:R-:W-:-:S04]  /*0300*/  IMAD.WIDE.U32 R8, R25, 0x8, R10 ;  /* 0x0000000819087825 */ /* 0x000fc800078e000a */
[----:B------:R-:W-:Y:S02]  /*0310*/  IMAD.WIDE R12, R13, 0x8, R18 ;  /* 0x000000080d0c7825 */ /* 0x000fe400078e0212 */
[----:B------:R-:W3:Y:S04]  /*0320*/  LDG.E.64 R8, desc[UR10][R8.64] ;  /* 0x0000000a08087981 */ /* 0x000ee8000c1e1b00 */
[----:B------:R-:W3:Y:S01]  /*0330*/  LDG.E.64 R12, desc[UR10][R12.64] ;  /* 0x0000000a0c0c7981 */ /* 0x000ee2000c1e1b00 */
[----:B--2---:R-:W-:Y:S01]  /*0340*/  DFMA R14, R16, R14, R20 ;  /* 0x0000000e100e722b */ /* 0x004fe20000000014 */
[----:B------:R-:W-:Y:S01]  /*0350*/  MOV R17, UR12 ;  /* 0x0000000c00117c02 */ /* 0x000fe20008000f00 */
[----:B------:R-:W-:-:S04]  /*0360*/  IMAD.WIDE.U32 R20, R4, 0x8, R10 ;  /* 0x0000000804147825 */ /* 0x000fc800078e000a */
[----:B------:R-:W-:Y:S02]  /*0370*/  IMAD.WIDE R16, R17, 0x10, R18 ;  /* 0x0000001011107825 */ /* 0x000fe400078e0212 */
[----:B------:R-:W2:Y:S04]  /*0380*/  LDG.E.64 R20, desc[UR10][R20.64] ;  /* 0x0000000a14147981 */ /* 0x000ea8000c1e1b00 */
[----:B------:R-:W2:Y:S01]  /*0390*/  LDG.E.64 R16, desc[UR10][R16.64] ;  /* 0x0000000a10107981 */ /* 0x000ea2000c1e1b00 */
[----:B---3--:R-:W-:Y:S01]  /*03a0*/  DFMA R8, R12, R8, R14 ;  /* 0x000000080c08722b */ /* 0x008fe2000000000e */
[----:B------:R-:W-:Y:S01]  /*03b0*/  UIMAD.WIDE UR16, UR12, 0x18, UR14 ;  /* 0x000000180c1078a5 */ /* 0x000fe2000f8e020e */
[----:B------:R-:W-:Y:S01]  /*03c0*/  IMAD.MOV.U32 R14, RZ, RZ, 0x8 ;  /* 0x00000008ff0e7424 */ /* 0x000fe200078e00ff */
[----:B------:R-:W-:-:S04]  /*03d0*/  MOV R12, 0x8 ;  /* 0x00000008000c7802 */ /* 0x000fc80000000f00 */
[----:B------:R-:W-:Y:S01]  /*03e0*/  IMAD.WIDE R14, R5, R14, UR16 ;  /* 0x00000010050e7e25 */ /* 0x000fe2000f8e020e */
[----:B------:R-:W-:-:S06]  /*03f0*/  UIMAD.WIDE UR16, UR12, 0x20, UR14 ;  /* 0x000000200c1078a5 */ /* 0x000fcc000f8e020e */
[----:B------:R-:W-:-:S06]  /*0400*/  IMAD.WIDE R12, R5, R12, UR16 ;  /* 0x00000010050c7e25 */ /* 0x000fcc000f8e020c */
[----:B------:R-:W3:Y:S01]  /*0410*/  LDG.E.64 R12, desc[UR10][R12.64] ;  /* 0x0000000a0c0c7981 */ /* 0x000ee2000c1e1b00 */
[----:B--2---:R-:W-:Y:S01]  /*0420*/  DFMA R20, R16, R20, R8 ;  /* 0x000000141014722b */ /* 0x004fe20000000008 */
[--C-:B------:R-:W-:Y:S02]  /*0430*/  IMAD.WIDE.U32 R8, R7, 0x8, R10.reuse ;  /* 0x0000000807087825 */ /* 0x100fe400078e000a */
[----:B------:R-:W2:Y:S04]  /*0440*/  LDG.E.64 R16, desc[UR10][R14.64] ;  /* 0x0000000a0e107981 */ /* 0x000ea8000c1e1b00 */
[----:B------:R0:W2:Y:S02]  /*0450*/  LDG.E.64 R14, desc[UR10][R8.64] ;  /* 0x0000000a080e7981 */ /* 0x0000a4000c1e1b00 */
[----:B0-----:R-:W-:-:S06]  /*0460*/  IMAD.WIDE.U32 R8, R23, 0x8, R10 ;  /* 0x0000000817087825 */ /* 0x001fcc00078e000a */
[----:B------:R-:W3:Y:S01]  /*0470*/  LDG.E.64 R8, desc[UR10][R8.64] ;  /* 0x0000000a08087981 */ /* 0x000ee2000c1e1b00 */
[----:B------:R-:W-:-:S05]  /*0480*/  MOV R22, UR12 ;  /* 0x0000000c00167c02 */ /* 0x000fca0008000f00 */
[----:B------:R-:W-:-:S06]  /*0490*/  IMAD.WIDE R18, R22, 0x38, R18 ;  /* 0x0000003816127825 */ /* 0x000fcc00078e0212 */
[----:B------:R-:W4:Y:S01]  /*04a0*/  LDG.E.64 R18, desc[UR10][R18.64] ;  /* 0x0000000a12127981 */ /* 0x000f22000c1e1b00 */
[----:B--2---:R-:W-:Y:S01]  /*04b0*/  DFMA R16, R16, R14, R20 ;  /* 0x0000000e1010722b */ /* 0x004fe20000000014 */
[----:B------:R-:W-:-:S05]  /*04c0*/  MOV R20, 0x8 ;  /* 0x0000000800147802 */ /* 0x000fca0000000f00 */
[----:B------:R-:W-:-:S06]  /*04d0*/  IMAD.WIDE R14, R5, R20, UR6 ;  /* 0x00000006050e7e25 */ /* 0x000fcc000f8e0214 */
[----:B------:R-:W2:Y:S01]  /*04e0*/  LDG.E.64 R14, desc[UR10][R14.64] ;  /* 0x0000000a0e0e7981 */ /* 0x000ea2000c1e1b00 */
[----:B---3--:R-:W-:Y:S01]  /*04f0*/  DFMA R8, R12, R8, R16 ;  /* 0x000000080c08722b */ /* 0x008fe20000000010 */
[----:B------:R-:W-:-:S04]  /*0500*/  IMAD.WIDE.U32 R16, R2, 0x8, R10 ;  /* 0x0000000802107825 */ /* 0x000fc800078e000a */
[----:B------:R-:W-:Y:S02]  /*0510*/  IMAD.WIDE R12, R5, R20, UR8 ;  /* 0x00000008050c7e25 */ /* 0x000fe4000f8e0214 */
[----:B------:R-:W2:Y:S02]  /*0520*/  LDG.E.64 R16, desc[UR10][R16.64] ;  /* 0x0000000a10107981 */ /* 0x000ea4000c1e1b00 */
[--C-:B------:R-:W-:Y:S02]  /*0530*/  IMAD.WIDE.U32 R20, R27, 0x8, R10.reuse ;  /* 0x000000081b147825 */ /* 0x100fe400078e000a */
[----:B------:R-:W3:Y:S02]  /*0540*/  LDG.E.64 R12, desc[UR10][R12.64] ;  /* 0x0000000a0c0c7981 */ /* 0x000ee4000c1e1b00 */
[----:B------:R-:W-:Y:S02]  /*0550*/  IMAD.WIDE.U32 R10, R29, 0x8, R10 ;  /* 0x000000081d0a7825 */ /* 0x000fe400078e000a */
[----:B------:R-:W3:Y:S04]  /*0560*/  LDG.E.64 R20, desc[UR10][R20.64] ;  /* 0x0000000a14147981 */ /* 0x000ee8000c1e1b00 */
[----:B------:R-:W4:Y:S01]  /*0570*/  LDG.E.64 R10, desc[UR10][R10.64] ;  /* 0x0000000a0a0a7981 */ /* 0x000f22000c1e1b00 */
[----:B------:R-:W-:-:S04]  /*0580*/  UIADD3 UR4, UPT, UPT, UR4, 0x8, URZ ;  /* 0x0000000804047890 */ /* 0x000fc8000fffe0ff */
[----:B------:R-:W-:Y:S01]  /*0590*/  UISETP.NE.AND UP0, UPT, UR4, URZ, UPT ;  /* 0x000000ff0400728c */ /* 0x000fe2000bf05270 */
[----:B--2---:R-:W-:-:S08]  /*05a0*/  DFMA R8, R14, R16, R8 ;  /* 0x000000100e08722b */ /* 0x004fd00000000008 */
[----:B---3--:R-:W-:Y:S01]  /*05b0*/  DFMA R8, R12, R20, R8 ;  /* 0x000000140c08722b */ /* 0x008fe20000000008 */
[----:B------:R-:W-:Y:S02]  /*05c0*/  MOV R14, UR12 ;  /* 0x0000000c000e7c02 */ /* 0x000fe40008000f00 */
[----:B------:R-:W-:Y:S02]  /*05d0*/  MOV R13, UR12 ;  /* 0x0000000c000d7c02 */ /* 0x000fe40008000f00 */
[----:B------:R-:W-:-:S03]  /*05e0*/  MOV R12, UR12 ;  /* 0x0000000c000c7c02 */ /* 0x000fc60008000f00 */
[----:B----4-:R-:W-:Y:S01]  /*05f0*/  DFMA R20, R18, R10, R8 ;  /* 0x0000000a1214722b */ /* 0x010fe20000000008 */
[----:B------:R-:W-:Y:S01]  /*0600*/  MOV R16, UR12 ;  /* 0x0000000c00107c02 */ /* 0x000fe20008000f00 */
[----:B------:R-:W-:Y:S01]  /*0610*/  IMAD.U32 R11, RZ, RZ, UR12 ;  /* 0x0000000cff0b7e24 */ /* 0x000fe2000f8e00ff */
[----:B------:R-:W-:Y:S02]  /*0620*/  MOV R9, UR12 ;  /* 0x0000000c00097c02 */ /* 0x000fe40008000f00 */
[----:B------:R-:W-:Y:S02]  /*0630*/  MOV R8, UR12 ;  /* 0x0000000c00087c02 */ /* 0x000fe40008000f00 */
[----:B------:R-:W-:Y:S01]  /*0640*/  MOV R10, UR12 ;  /* 0x0000000c000a7c02 */ /* 0x000fe20008000f00 */
[C---:B------:R-:W-:Y:S01]  /*0650*/  IMAD R5, R14.reuse, 0x8, R5 ;  /* 0x000000080e057824 */ /* 0x040fe200078e0205 */
[----:B------:R-:W-:Y:S01]  /*0660*/  LEA R25, R14, R25, 0x3 ;  /* 0x000000190e197211 */ /* 0x000fe200078e18ff */
[----:B------:R-:W-:Y:S01]  /*0670*/  IMAD R4, R13, 0x8, R4 ;  /* 0x000000080d047824 */ /* 0x000fe200078e0204 */
[----:B------:R-:W-:-:S02]  /*0680*/  LEA R7, R12, R7, 0x3 ;  /* 0x000000070c077211 */ /* 0x000fc400078e18ff */
[----:B------:R-:W-:Y:S02]  /*0690*/  LEA R23, R16, R23, 0x3 ;  /* 0x0000001710177211 */ /* 0x000fe400078e18ff */
[----:B------:R-:W-:Y:S02]  /*06a0*/  LEA R2, R9, R2, 0x3 ;  /* 0x0000000209027211 */ /* 0x000fe400078e18ff */
[----:B------:R-:W-:Y:S02]  /*06b0*/  LEA R27, R8, R27, 0x3 ;  /* 0x0000001b081b7211 */ /* 0x000fe400078e18ff */
[----:B------:R-:W-:Y:S02]  /*06c0*/  LEA R29, R10, R29, 0x3 ;  /* 0x0000001d0a1d7211 */ /* 0x000fe400078e18ff */
[----:B------:R-:W-:Y:S01]  /*06d0*/  LEA R6, R11, R6, 0x3 ;  /* 0x000000060b067211 */ /* 0x000fe200078e18ff */
[----:B------:R-:W-:Y:S06]  /*06e0*/  BRA.U UP0, `(.L_x_1) ;  /* 0xfffffff900e87547 */ /* 0x000fec000b83ffff */
[----:B------:R-:W-:-:S12]  /*06f0*/  ULOP3.LUT UR4, UR12, 0x7ffffff8, URZ, 0xc0, !UPT ;  /* 0x7ffffff80c047892 */ /* 0x000fd8000f8ec0ff */
.L_x_0:
[----:B------:R-:W-:-:S04]  /*0700*/  ULOP3.LUT UR6, UR12, 0x7, URZ, 0xc0, !UPT ;  /* 0x000000070c067892 */ /* 0x000fc8000f8ec0ff */
[----:B------:R-:W-:-:S09]  /*0710*/  UISETP.NE.AND UP0, UPT, UR6, URZ, UPT ;  /* 0x000000ff0600728c */ /* 0x000fd2000bf05270 */
[----:B------:R-:W-:Y:S05]  /*0720*/  BRA.U !UP0, `(.L_x_2) ;  /* 0x0000000508387547 */ /* 0x000fea000b800000 */
[----:B------:R-:W-:Y:S02]  /*0730*/  UISETP.GE.U32.AND UP0, UPT, UR6, 0x4, UPT ;  /* 0x000000040600788c */ /* 0x000fe4000bf06070 */
[----:B------:R-:W-:-:S04]  /*0740*/  ULOP3.LUT UR5, UR12, 0x3, URZ, 0xc0, !UPT ;  /* 0x000000030c057892 */ /* 0x000fc8000f8ec0ff */
[----:B------:R-:W-:-:S03]  /*0750*/  UISETP.NE.AND UP1, UPT, UR5, URZ, UPT ;  /* 0x000000ff0500728c */ /* 0x000fc6000bf25270 */
[----:B------:R-:W-:Y:S08]  /*0760*/  BRA.U !UP0, `(.L_x_3) ;  /* 0x0000000108807547 */ /* 0x000ff0000b800000 */
[----:B------:R-:W1:Y:S01]  /*0770*/  LDC.64 R6, c[0x0][0x390] ;  /* 0x0000e400ff067b82 */ /* 0x000e620000000a00 */
[----:B------:R-:W-:Y:S01]  /*0780*/  MOV R11, UR4 ;  /* 0x00000004000b7c02 */ /* 0x000fe20008000f00 */
[----:B------:R-:W-:-:S04]  /*0790*/  IMAD.U32 R23, RZ, RZ, UR12 ;  /* 0x0000000cff177e24 */ /* 0x000fc8000f8e00ff */
[C---:B------:R-:W-:Y:S02]  /*07a0*/  IMAD R5, R11.reuse, UR12, R0 ;  /* 0x0000000c0b057c24 */ /* 0x040fe4000f8e0200 */
[----:B------:R-:W2:Y:S01]  /*07b0*/  LDC.64 R14, c[0x0][0x388] ;  /* 0x0000e200ff0e7b82 */ /* 0x000ea20000000a00 */
[----:B------:R-:W-:Y:S01]  /*07c0*/  IMAD R11, R11, UR12, R3 ;  /* 0x0000000c0b0b7c24 */ /* 0x000fe2000f8e0203 */
[----:B------:R-:W-:-:S03]  /*07d0*/  MOV R19, UR12 ;  /* 0x0000000c00137c02 */ /* 0x000fc60008000f00 */
[C---:B-1----:R-:W-:Y:S01]  /*07e0*/  IMAD.WIDE.U32 R8, R11.reuse, 0x8, R6 ;  /* 0x000000080b087825 */ /* 0x042fe200078e0006 */
[----:B------:R-:W-:-:S05]  /*07f0*/  IADD3 R11, PT, PT, R11, UR12, RZ ;  /* 0x0000000c0b0b7c10 */ /* 0x000fca000fffe0ff */
[----:B0-----:R-:W3:Y:S01]  /*0800*/  LDG.E.64 R8, desc[UR10][R8.64] ;  /* 0x0000000a08087981 */ /* 0x001ee2000c1e1b00 */
[----:B--2---:R-:W-:-:S05]  /*0810*/  IMAD.WIDE R14, R5, 0x8, R14 ;  /* 0x00000008050e7825 */ /* 0x004fca00078e020e */
[----:B------:R-:W3:Y:S01]  /*0820*/  LDG.E.64 R4, desc[UR10][R14.64] ;  /* 0x0000000a0e047981 */ /* 0x000ee2000c1e1b00 */
[C---:B------:R-:W-:Y:S01]  /*0830*/  IMAD.WIDE.U32 R12, R11.reuse, 0x8, R6 ;  /* 0x000000080b0c7825 */ /* 0x040fe200078e0006 */
[----:B------:R-:W-:-:S03]  /*0840*/  IADD3 R25, PT, PT, R11, UR12, RZ ;  /* 0x0000000c0b197c10 */ /* 0x000fc6000fffe0ff */
[----:B------:R-:W-:Y:S02]  /*0850*/  IMAD.WIDE R22, R23, 0x8, R14 ;  /* 0x0000000817167825 */ /* 0x000fe400078e020e */
[----:B------:R-:W2:Y:S02]  /*0860*/  LDG.E.64 R12, desc[UR10][R12.64] ;  /* 0x0000000a0c0c7981 */ /* 0x000ea4000c1e1b00 */
[----:B------:R-:W-:Y:S02]  /*0870*/  IMAD.WIDE.U32 R16, R25, 0x8, R6 ;  /* 0x0000000819107825 */ /* 0x000fe400078e0006 */
[----:B------:R-:W2:Y:S02]  /*0880*/  LDG.E.64 R10, desc[UR10][R22.64] ;  /* 0x0000000a160a7981 */ /* 0x000ea4000c1e1b00 */
[----:B------:R-:W-:Y:S01]  /*0890*/  IMAD.WIDE R18, R19, 0x8, R22 ;  /* 0x0000000813127825 */ /* 0x000fe200078e0216 */
[----:B------:R-:W-:Y:S01]  /*08a0*/  IADD3 R27, PT, PT, R25, UR12, RZ ;  /* 0x0000000c191b7c10 */ /* 0x000fe2000fffe0ff */
[----:B------:R-:W4:Y:S01]  /*08b0*/  LDG.E.64 R16, desc[UR10][R16.64] ;  /* 0x0000000a10107981 */ /* 0x000f22000c1e1b00 */
[----:B------:R-:W-:-:S03]  /*08c0*/  MOV R29, UR12 ;  /* 0x0000000c001d7c02 */ /* 0x000fc60008000f00 */
[----:B------:R-:W4:Y:S01]  /*08d0*/  LDG.E.64 R14, desc[UR10][R18.64] ;  /* 0x0000000a120e7981 */ /* 0x000f22000c1e1b00 */
[----:B------:R-:W-:-:S04]  /*08e0*/  IMAD.WIDE.U32 R26, R27, 0x8, R6 ;  /* 0x000000081b1a7825 */ /* 0x000fc800078e0006 */
[----:B------:R-:W-:Y:S02]  /*08f0*/  IMAD.WIDE R24, R29, 0x8, R18 ;  /* 0x000000081d187825 */ /* 0x000fe400078e0212 */
[----:B------:R-:W5:Y:S04]  /*0900*/  LDG.E.64 R26, desc[UR10][R26.64] ;  /* 0x0000000a1a1a7981 */ /* 0x000f68000c1e1b00 */
[----:B------:R-:W5:Y:S01]  /*0910*/  LDG.E.64 R6, desc[UR10][R24.64] ;  /* 0x0000000a18067981 */ /* 0x000f62000c1e1b00 */
[----:B------:R-:W-:Y:S01]  /*0920*/  UIADD3 UR4, UPT, UPT, UR4, 0x4, URZ ;  /* 0x0000000404047890 */ /* 0x000fe2000fffe0ff */
[----:B---3--:R-:W-:-:S08]  /*0930*/  DFMA R4, R4, R8, R20 ;  /* 0x000000080404722b */ /* 0x008fd00000000014 */
[----:B--2---:R-:W-:-:S08]  /*0940*/  DFMA R4, R10, R12, R4 ;  /* 0x0000000c0a04722b */ /* 0x004fd00000000004 */
[----:B----4-:R-:W-:-:S08]  /*0950*/  DFMA R4, R14, R16, R4 ;  /* 0x000000100e04722b */ /* 0x010fd00000000004 */
[----:B-----5:R-:W-:-:S11]  /*0960*/  DFMA R20, R6, R26, R4 ;  /* 0x0000001a0614722b */ /* 0x020fd60000000004 */
.L_x_3:
[----:B------:R-:W-:Y:S05]  /*0970*/  BRA.U !UP1, `(.L_x_2) ;  /* 0x0000000109a47547 */ /* 0x000fea000b800000 */
[----:B------:R-:W-:Y:S01]  /*0980*/  UISETP.NE.AND UP0, UPT, UR5, 0x1, UPT ;  /* 0x000000010500788c */ /* 0x000fe2000bf05270 */
[----:B------:R-:W-:Y:S01]  /*0990*/  IMAD.U32 R7, RZ, RZ, UR4 ;  /* 0x00000004ff077e24 */ /* 0x000fe2000f8e00ff */
[----:B------:R-:W-:Y:S02]  /*09a0*/  ULOP3.LUT UR5, UR12, 0x1, URZ, 0xc0, !UPT ;  /* 0x000000010c057892 */ /* 0x000fe4000f8ec0ff */
[----:B------:R-:W-:Y:S02]  /*09b0*/  IMAD.U32 R13, RZ, RZ, UR12 ;  /* 0x0000000cff0d7e24 */ /* 0x000fe4000f8e00ff */
[----:B------:R-:W-:Y:S01]  /*09c0*/  UISETP.NE.U32.AND UP1, UPT, UR5, 0x1, UPT ;  /* 0x000000010500788c */ /* 0x000fe2000bf25070 */
[----:B------:R-:W-:-:S04]  /*09d0*/  PLOP3.LUT P0, PT, PT, PT, UP0, 0x80, 0x8 ;  /* 0x000000000008781c */ /* 0x000fc80003f0f008 */
[----:B------:R-:W1:Y:S01]  /*09e0*/  @UP0 LDCU.64 UR8, c[0x0][0x390] ;  /* 0x00007200ff0807ac */ /* 0x000e620008000a00 */
[----:B------:R-:W-:Y:S01]  /*09f0*/  PLOP3.LUT P1, PT, PT, PT, UP1, 0x80, 0x8 ;  /* 0x000000000008781c */ /* 0x000fe20003f2f018 */
[----:B------:R-:W2:Y:S04]  /*0a00*/  @UP0 LDCU.64 UR6, c[0x0][0x388] ;  /* 0x00007100ff0607ac */ /* 0x000ea80008000a00 */
[----:B------:R-:W3:Y:S03]  /*0a10*/  @!UP1 LDCU.64 UR14, c[0x0][0x388] ;  /* 0x00007100ff0e97ac */ /* 0x000ee60008000a00 */
[C---:B------:R-:W-:Y:S02]  /*0a20*/  @P0 IMAD R11, R7.reuse, UR12, R3 ;  /* 0x0000000c070b0c24 */ /* 0x040fe4000f8e0203 */
[----:B------:R-:W-:Y:S01]  /*0a30*/  @P0 IMAD R7, R7, UR12, R0 ;  /* 0x0000000c07070c24 */ /* 0x000fe2000f8e0200 */
[----:B------:R-:W4:Y:S01]  /*0a40*/  @!UP1 LDCU.64 UR16, c[0x0][0x390] ;  /* 0x00007200ff1097ac */ /* 0x000f220008000a00 */
[----:B------:R-:W-:Y:S01]  /*0a50*/  @UP0 UIADD3 UR4, UPT, UPT, UR4, 0x2, URZ ;  /* 0x0000000204040890 */ /* 0x000fe2000fffe0ff */
[----:B-1----:R-:W-:-:S02]  /*0a60*/  MOV R8, UR8 ;  /* 0x0000000800087c02 */ /* 0x002fc40008000f00 */
[----:B------:R-:W-:Y:S02]  /*0a70*/  MOV R9, UR9 ;  /* 0x0000000900097c02 */ /* 0x000fe40008000f00 */
[----:B--2---:R-:W-:Y:S02]  /*0a80*/  MOV R16, UR6 ;  /* 0x0000000600107c02 */ /* 0x004fe40008000f00 */
[----:B------:R-:W-:Y:S01]  /*0a90*/  MOV R17, UR7 ;  /* 0x0000000700117c02 */ /* 0x000fe20008000f00 */
[C---:B------:R-:W-:Y:S01]  /*0aa0*/  @P0 IMAD.WIDE.U32 R4, R11.reuse, 0x8, R8 ;  /* 0x000000080b040825 */ /* 0x040fe200078e0008 */
[----:B------:R-:W-:Y:S02]  /*0ab0*/  @P0 IADD3 R11, PT, PT, R11, UR12, RZ ;  /* 0x0000000c0b0b0c10 */ /* 0x000fe4000fffe0ff */
[----:B------:R-:W-:Y:S01]  /*0ac0*/  MOV R23, UR4 ;  /* 0x0000000400177c02 */ /* 0x000fe20008000f00 */
[----:B------:R-:W-:Y:S02]  /*0ad0*/  @P0 IMAD.WIDE R16, R7, 0x8, R16 ;  /* 0x0000000807100825 */ /* 0x000fe400078e0210 */
[----:B0-----:R-:W2:Y:S02]  /*0ae0*/  @P0 LDG.E.64 R4, desc[UR10][R4.64] ;  /* 0x0000000a04040981 */ /* 0x001ea4000c1e1b00 */
[----:B------:R-:W-:-:S02]  /*0af0*/  @P0 IMAD.WIDE.U32 R8, R11, 0x8, R8 ;  /* 0x000000080b080825 */ /* 0x000fc400078e0008 */
[----:B------:R-:W2:Y:S01]  /*0b00*/  @P0 LDG.E.64 R6, desc[UR10][R16.64] ;  /* 0x0000000a10060981 */ /* 0x000ea2000c1e1b00 */
[----:B---3--:R-:W-:Y:S01]  /*0b10*/  MOV R12, UR14 ;  /* 0x0000000e000c7c02 */ /* 0x008fe20008000f00 */
[----:B------:R-:W-:Y:S01]  /*0b20*/  @P0 IMAD.WIDE R10, R13, 0x8, R16 ;  /* 0x000000080d0a0825 */ /* 0x000fe200078e0210 */
[----:B------:R-:W-:Y:S01]  /*0b30*/  MOV R13, UR15 ;  /* 0x0000000f000d7c02 */ /* 0x000fe20008000f00 */
[----:B------:R-:W3:Y:S01]  /*0b40*/  @P0 LDG.E.64 R8, desc[UR10][R8.64] ;  /* 0x0000000a08080981 */ /* 0x000ee2000c1e1b00 */
[----:B----4-:R-:W-:Y:S01]  /*0b50*/  MOV R14, UR16 ;  /* 0x00000010000e7c02 */ /* 0x010fe20008000f00 */
[C---:B------:R-:W-:Y:S01]  /*0b60*/  @!P1 IMAD R19, R23.reuse, UR12, R0 ;  /* 0x0000000c17139c24 */ /* 0x040fe2000f8e0200 */
[----:B------:R-:W-:Y:S01]  /*0b70*/  MOV R15, UR17 ;  /* 0x00000011000f7c02 */ /* 0x000fe20008000f00 */
[----:B------:R-:W-:Y:S01]  /*0b80*/  @!P1 IMAD R23, R23, UR12, R3 ;  /* 0x0000000c17179c24 */ /* 0x000fe2000f8e0203 */
[----:B------:R-:W3:Y:S01]  /*0b90*/  @P0 LDG.E.64 R10, desc[UR10][R10.64] ;  /* 0x0000000a0a0a0981 */ /* 0x000ee2000c1e1b00 */
[----:B------:R-:W-:-:S04]  /*0ba0*/  @!P1 IMAD.WIDE R12, R19, 0x8, R12 ;  /* 0x00000008130c9825 */ /* 0x000fc800078e020c */
[----:B------:R-:W-:Y:S02]  /*0bb0*/  @!P1 IMAD.WIDE.U32 R14, R23, 0x8, R14 ;  /* 0x00000008170e9825 */ /* 0x000fe400078e000e */
[----:B------:R-:W4:Y:S04]  /*0bc0*/  @!P1 LDG.E.64 R12, desc[UR10][R12.64] ;  /* 0x0000000a0c0c9981 */ /* 0x000f28000c1e1b00 */
[----:B------:R-:W4:Y:S01]  /*0bd0*/  @!P1 LDG.E.64 R14, desc[UR10][R14.64] ;  /* 0x0000000a0e0e9981 */ /* 0x000f22000c1e1b00 */
[----:B--2---:R-:W-:-:S08]  /*0be0*/  @P0 DFMA R4, R6, R4, R20 ;  /* 0x000000040604022b */ /* 0x004fd00000000014 */
[----:B---3--:R-:W-:-:S08]  /*0bf0*/  @P0 DFMA R20, R10, R8, R4 ;  /* 0x000000080a14022b */ /* 0x008fd00000000004 */
[----:B----4-:R-:W-:-:S11]  /*0c00*/  @!P1 DFMA R20, R12, R14, R20 ;  /* 0x0000000e0c14922b */ /* 0x010fd60000000014 */
.L_x_2:
[----:B------:R-:W1:Y:S01]  /*0c10*/  LDC.64 R4, c[0x0][0x398] ;  /* 0x0000e600ff047b82 */ /* 0x000e620000000a00 */
[----:B------:R-:W-:-:S04]  /*0c20*/  IMAD R3, R3, UR12, R0 ;  /* 0x0000000c03037c24 */ /* 0x000fc8000f8e0200 */
[----:B-1----:R-:W-:-:S05]  /*0c30*/  IMAD.WIDE R2, R3, 0x8, R4 ;  /* 0x0000000803027825 */ /* 0x002fca00078e0204 */
[----:B0-----:R-:W-:Y:S01]  /*0c40*/  STG.E.64 desc[UR10][R2.64], R20 ;  /* 0x0000001402007986 */ /* 0x001fe2000c101b0a */
[----:B------:R-:W-:Y:S05]  /*0c50*/  EXIT ;  /* 0x000000000000794d */ /* 0x000fea0003800000 */
.L_x_4:
[----:B------:R-:W-:-:S00]  /*0c60*/  BRA `(.L_x_4) ;  /* 0xfffffffc00fc7947 */ /* 0x000fc0000383ffff */
[----:B------:R-:W-:-:S00]  /*0c70*/  NOP ;  /* 0x0000000000007918 */ /* 0x000fc00000000000 */
        /* <DEDUP_REMOVED lines=8> */
.L_x_5:


//--------------------- .nv.shared.reserved.0     --------------------------
	.section	.nv.shared.reserved.0,"aw",@nobits
	.weak		__nv_reservedSMEM_offset_0_alias
	.size		__nv_reservedSMEM_offset_0_alias, 0, 64
	.other		__nv_reservedSMEM_offset_0_alias,@"STO_CUDA_RESERVED_SHARED STV_DEFAULT"
__nv_reservedSMEM_offset_0_alias:
	.zero		0
	.zero		64


//--------------------- .nv.constant0._Z7matmultiPdS_S_ --------------------------
	.section	.nv.constant0._Z7matmultiPdS_S_,"a",@progbits
	.sectionflags	@""
	.align	4
.nv.constant0._Z7matmultiPdS_S_:
	.zero		928


//--------------------- SYMBOLS --------------------------

	.type		.nv.reservedSmem.offset0,@object
	.size		.nv.reservedSmem.offset0,0x4
